	.headerflags	@"EF_CUDA_TEXMODE_UNIFIED EF_CUDA_64BIT_ADDRESS EF_CUDA_ACCELERATORS EF_CUDA_SM90 EF_CUDA_VIRTUAL_SM(EF_CUDA_SM90)"
	.elftype	@"ET_EXEC"


//--------------------- .nv.info                  --------------------------
	.section	.nv.info,"",@"SHT_CUDA_INFO"
	.align	4


	//----- nvinfo : EIATTR_REGCOUNT
	.align		4
        /*0000*/ 	.byte	0x04, 0x2f
        /*0002*/ 	.short	(.L_1 - .L_0)
	.align		4
.L_0:
        /*0004*/ 	.word	index@(triton_poi_fused_convolution_hardtanh_backward_20)
        /*0008*/ 	.word	0x0000000c


	//----- nvinfo : EIATTR_MIN_STACK_SIZE
	.align		4
.L_1:
        /*000c*/ 	.byte	0x04, 0x12
        /*000e*/ 	.short	(.L_3 - .L_2)
	.align		4
.L_2:
        /*0010*/ 	.word	index@(triton_poi_fused_convolution_hardtanh_backward_20)
        /*0014*/ 	.word	0x00000000


	//----- nvinfo : EIATTR_FRAME_SIZE
	.align		4
.L_3:
        /*0018*/ 	.byte	0x04, 0x11
        /*001a*/ 	.short	(.L_5 - .L_4)
	.align		4
.L_4:
        /*001c*/ 	.word	index@(triton_poi_fused_convolution_hardtanh_backward_20)
        /*0020*/ 	.word	0x00000000


	//----- nvinfo : EIATTR_MIN_STACK_SIZE
	.align		4
.L_5:
        /*0024*/ 	.byte	0x04, 0x12
        /*0026*/ 	.short	(.L_7 - .L_6)
	.align		4
.L_6:
        /*0028*/ 	.word	index@(triton_poi_fused_convolution_hardtanh_backward_20)
        /*002c*/ 	.word	0x00000000
.L_7:


//--------------------- .nv.info.triton_poi_fused_convolution_hardtanh_backward_20 --------------------------
	.section	.nv.info.triton_poi_fused_convolution_hardtanh_backward_20,"",@"SHT_CUDA_INFO"
	.sectionflags	@""
	.align	4


	//----- nvinfo : EIATTR_CUDA_API_VERSION
	.align		4
        /*0000*/ 	.byte	0x04, 0x37
        /*0002*/ 	.short	(.L_9 - .L_8)
.L_8:
        /*0004*/ 	.word	0x0000007c


	//----- nvinfo : EIATTR_KPARAM_INFO
	.align		4
.L_9:
        /*0008*/ 	.byte	0x04, 0x17
        /*000a*/ 	.short	(.L_11 - .L_10)
.L_10:
        /*000c*/ 	.word	0x00000000
        /*0010*/ 	.short	0x0003
        /*0012*/ 	.short	0x0018
        /*0014*/ 	.byte	0x00, 0xf0, 0x11, 0x00


	//----- nvinfo : EIATTR_KPARAM_INFO
	.align		4
.L_11:
        /*0018*/ 	.byte	0x04, 0x17
        /*001a*/ 	.short	(.L_13 - .L_12)
.L_12:
        /*001c*/ 	.word	0x00000000
        /*0020*/ 	.short	0x0002
        /*0022*/ 	.short	0x0010
        /*0024*/ 	.byte	0x00, 0xf4, 0x21, 0x00


	//----- nvinfo : EIATTR_KPARAM_INFO
	.align		4
.L_13:
        /*0028*/ 	.byte	0x04, 0x17
        /*002a*/ 	.short	(.L_15 - .L_14)
.L_14:
        /*002c*/ 	.word	0x00000000
        /*0030*/ 	.short	0x0001
        /*0032*/ 	.short	0x0008
        /*0034*/ 	.byte	0x00, 0xf4, 0x21, 0x00


	//----- nvinfo : EIATTR_KPARAM_INFO
	.align		4
.L_15:
        /*0038*/ 	.byte	0x04, 0x17
        /*003a*/ 	.short	(.L_17 - .L_16)
.L_16:
        /*003c*/ 	.word	0x00000000
        /*0040*/ 	.short	0x0000
        /*0042*/ 	.short	0x0000
        /*0044*/ 	.byte	0x00, 0xf4, 0x21, 0x00


	//----- nvinfo : EIATTR_SPARSE_MMA_MASK
	.align		4
.L_17:
        /*0048*/ 	.byte	0x03, 0x50
        /*004a*/ 	.short	0x0000


	//----- nvinfo : EIATTR_MAXREG_COUNT
	.align		4
        /*004c*/ 	.byte	0x03, 0x1b
        /*004e*/ 	.short	0x00ff


	//----- nvinfo : EIATTR_EXIT_INSTR_OFFSETS
	.align		4
        /*0050*/ 	.byte	0x04, 0x1c
        /*0052*/ 	.short	(.L_19 - .L_18)


	//   ....[0]....
.L_18:
        /*0054*/ 	.word	0x000001b0


	//   ....[1]....
        /*0058*/ 	.word	0x000001d0


	//----- nvinfo : EIATTR_REQNTID
	.align		4
.L_19:
        /*005c*/ 	.byte	0x04, 0x10
        /*005e*/ 	.short	(.L_21 - .L_20)
.L_20:
        /*0060*/ 	.word	0x00000080
        /*0064*/ 	.word	0x00000001
        /*0068*/ 	.word	0x00000001


	//----- nvinfo : EIATTR_CBANK_PARAM_SIZE
	.align		4
.L_21:
        /*006c*/ 	.byte	0x03, 0x19
        /*006e*/ 	.short	0x001c


	//----- nvinfo : EIATTR_PARAM_CBANK
	.align		4
        /*0070*/ 	.byte	0x04, 0x0a
        /*0072*/ 	.short	(.L_23 - .L_22)
	.align		4
.L_22:
        /*0074*/ 	.word	index@(.nv.constant0.triton_poi_fused_convolution_hardtanh_backward_20)
        /*0078*/ 	.short	0x0210
        /*007a*/ 	.short	0x001c


	//----- nvinfo : EIATTR_SW_WAR
	.align		4
.L_23:
        /*007c*/ 	.byte	0x04, 0x36
        /*007e*/ 	.short	(.L_25 - .L_24)
.L_24:
        /*0080*/ 	.word	0x00000008
.L_25:


//--------------------- .nv.callgraph             --------------------------
	.section	.nv.callgraph,"",@"SHT_CUDA_CALLGRAPH"
	.align	4
	.sectionentsize	8
	.align		4
        /*0000*/ 	.word	0x00000000
	.align		4
        /*0004*/ 	.word	0xffffffff
	.align		4
        /*0008*/ 	.word	0x00000000
	.align		4
        /*000c*/ 	.word	0xfffffffe
	.align		4
        /*0010*/ 	.word	0x00000000
	.align		4
        /*0014*/ 	.word	0xfffffffd
	.align		4
        /*0018*/ 	.word	0x00000000
	.align		4
        /*001c*/ 	.word	0xfffffffc


//--------------------- .text.triton_poi_fused_convolution_hardtanh_backward_20 --------------------------
	.section	.text.triton_poi_fused_convolution_hardtanh_backward_20,"ax",@progbits
	.align	128
        .global         triton_poi_fused_convolution_hardtanh_backward_20
        .type           triton_poi_fused_convolution_hardtanh_backward_20,@function
        .size           triton_poi_fused_convolution_hardtanh_backward_20,(.L_x_1 - triton_poi_fused_convolution_hardtanh_backward_20)
        .other          triton_poi_fused_convolution_hardtanh_backward_20,@"STO_CUDA_ENTRY STV_DEFAULT"
triton_poi_fused_convolution_hardtanh_backward_20:
.text.triton_poi_fused_convolution_hardtanh_backward_20:
[----:B------:R-:W0:Y:S02]  /*0000*/  LDC R1, c[0x0][0x28] ;  /* 0x00000a00ff017b82 */ /* 0x000e240000000800 */
[----:B------:R-:W1:Y:S01]  /*0010*/  S2R R0, SR_TID.X ;  /* 0x0000000000007919 */ /* 0x000e620000002100 */
[----:B------:R-:W2:Y:S01]  /*0020*/  LDC.64 R4, c[0x0][0x218] ;  /* 0x00008600ff047b82 */ /* 0x000ea20000000a00 */
[----:B------:R-:W-:Y:S01]  /*0030*/  ULDC.64 UR4, c[0x0][0x208] ;  /* 0x0000820000047ab9 */ /* 0x000fe20000000a00 */
[----:B------:R-:W-:Y:S01]  /*0040*/  ULDC.64 UR6, c[0x0][0x220] ;  /* 0x0000880000067ab9 */ /* 0x000fe20000000a00 */
[----:B------:R-:W3:Y:S05]  /*0050*/  S2R R7, SR_CTAID.X ;  /* 0x0000000000077919 */ /* 0x000eea0000002500 */
[----:B------:R-:W4:Y:S01]  /*0060*/  LDC.64 R2, c[0x0][0x210] ;  /* 0x00008400ff027b82 */ /* 0x000f220000000a00 */
[----:B-1----:R-:W-:-:S02]  /*0070*/  LOP3.LUT R0, R0, 0x7f, RZ, 0xc0, !PT ;  /* 0x0000007f00007812 */ /* 0x002fc400078ec0ff */
[----:B---3--:R-:W-:-:S03]  /*0080*/  SHF.R.S32.HI R6, RZ, 0x18, R7 ;  /* 0x00000018ff067819 */ /* 0x008fc60000011407 */
[----:B------:R-:W-:Y:S01]  /*0090*/  IMAD R7, R7, 0x80, R0 ;  /* 0x0000008007077824 */ /* 0x000fe200078e0200 */
[----:B------:R-:W-:-:S03]  /*00a0*/  SGXT R0, R6, 0x1 ;  /* 0x000000010600781a */ /* 0x000fc60000000200 */
[C---:B----4-:R-:W-:Y:S01]  /*00b0*/  IMAD.WIDE R2, R7.reuse, 0x4, R2 ;  /* 0x0000000407027825 */ /* 0x050fe200078e0202 */
[----:B------:R-:W-:Y:S02]  /*00c0*/  ISETP.GE.AND P1, PT, R7, 0x1200, PT ;  /* 0x000012000700780c */ /* 0x000fe40003f26270 */
[----:B------:R-:W-:-:S04]  /*00d0*/  LEA.HI R0, R0, R7, RZ, 0x7 ;  /* 0x0000000700007211 */ /* 0x000fc800078f38ff */
[----:B------:R-:W-:-:S05]  /*00e0*/  LOP3.LUT R0, R0, 0xffffff80, RZ, 0xc0, !PT ;  /* 0xffffff8000007812 */ /* 0x000fca00078ec0ff */
[----:B------:R-:W-:Y:S02]  /*00f0*/  IMAD.IADD R9, R7, 0x1, -R0 ;  /* 0x0000000107097824 */ /* 0x000fe400078e0a00 */
[----:B------:R-:W-:Y:S02]  /*0100*/  IMAD.MOV.U32 R0, RZ, RZ, RZ ;  /* 0x000000ffff007224 */ /* 0x000fe400078e00ff */
[----:B--2---:R-:W-:-:S04]  /*0110*/  IMAD.WIDE R4, R9, 0x4, R4 ;  /* 0x0000000409047825 */ /* 0x004fc800078e0204 */
[----:B------:R-:W-:Y:S01]  /*0120*/  IMAD.MOV.U32 R9, RZ, RZ, RZ ;  /* 0x000000ffff097224 */ /* 0x000fe200078e00ff */
[----:B------:R-:W2:Y:S05]  /*0130*/  @!P1 LDG.E R0, desc[UR4][R2.64] ;  /* 0x0000000402009981 */ /* 0x000eaa000c1e1900 */
[----:B------:R-:W2:Y:S01]  /*0140*/  @!P1 LDG.E.EL R9, desc[UR4][R4.64] ;  /* 0x0000000404099981 */ /* 0x000ea2000c2e1900 */
[----:B------:R-:W-:-:S04]  /*0150*/  IADD3 R6, P2, R7, UR6, RZ ;  /* 0x0000000607067c10 */ /* 0x000fc8000ff5e0ff */
[----:B------:R-:W-:Y:S01]  /*0160*/  LEA.HI.X.SX32 R7, R7, UR7, 0x1, P2 ;  /* 0x0000000707077c11 */ /* 0x000fe200090f0eff */
[----:B--2---:R-:W-:-:S05]  /*0170*/  FADD R0, R9, R0 ;  /* 0x0000000009007221 */ /* 0x004fca0000000000 */
[----:B------:R-:W-:-:S04]  /*0180*/  FSETP.GE.AND P0, PT, R0, 6, PT ;  /* 0x40c000000000780b */ /* 0x000fc80003f06000 */
[----:B------:R-:W-:-:S04]  /*0190*/  FSETP.LE.OR P0, PT, R0, RZ, P0 ;  /* 0x000000ff0000720b */ /* 0x000fc80000703400 */
[----:B------:R-:W-:Y:S01]  /*01a0*/  SEL R9, RZ, 0x1, !P0 ;  /* 0x00000001ff097807 */ /* 0x000fe20004000000 */
[----:B------:R-:W-:Y:S08]  /*01b0*/  @P1 EXIT ;  /* 0x000000000000194d */ /* 0x000ff00003800000 */
[----:B------:R-:W-:Y:S01]  /*01c0*/  STG.E.U8 desc[UR4][R6.64], R9 ;  /* 0x0000000906007986 */ /* 0x000fe2000c101104 */
[----:B------:R-:W-:Y:S05]  /*01d0*/  EXIT ;  /* 0x000000000000794d */ /* 0x000fea0003800000 */
.L_x_0:
[----:B------:R-:W-:-:S00]  /*01e0*/  BRA `(.L_x_0) ;  /* 0xfffffffc00fc7947 */ /* 0x000fc0000383ffff */
[----:B------:R-:W-:-:S00]  /*01f0*/  NOP ;  /* 0x0000000000007918 */ /* 0x000fc00000000000 */
        /* <DEDUP_REMOVED lines=8> */
.L_x_1:


//--------------------- .nv.constant0.triton_poi_fused_convolution_hardtanh_backward_20 --------------------------
	.section	.nv.constant0.triton_poi_fused_convolution_hardtanh_backward_20,"a",@progbits
	.sectionflags	@""
	.align	4
.nv.constant0.triton_poi_fused_convolution_hardtanh_backward_20:
	.zero		556
